//
// Generated by NVIDIA NVVM Compiler
//
// Compiler Build ID: CL-36424714
// Cuda compilation tools, release 13.0, V13.0.88
// Based on NVVM 20.0.0
//

.version 9.0
.target sm_100
.address_size 64

	// .globl	_Z3addPfS_S_

.visible .entry _Z3addPfS_S_(
	.param .u64 .ptr .align 1 _Z3addPfS_S__param_0,
	.param .u64 .ptr .align 1 _Z3addPfS_S__param_1,
	.param .u64 .ptr .align 1 _Z3addPfS_S__param_2
)
{
	.reg .b32 	%r<5>;
	.reg .b32 	%f<4>;
	.reg .b64 	%rd<11>;

	ld.param.u64 	%rd1, [_Z3addPfS_S__param_0];
	ld.param.u64 	%rd2, [_Z3addPfS_S__param_1];
	ld.param.u64 	%rd3, [_Z3addPfS_S__param_2];
	cvta.to.global.u64 	%rd4, %rd3;
	cvta.to.global.u64 	%rd5, %rd2;
	cvta.to.global.u64 	%rd6, %rd1;
	mov.u32 	%r1, %ctaid.x;
	mov.u32 	%r2, %ntid.x;
	mov.u32 	%r3, %tid.x;
	mad.lo.s32 	%r4, %r1, %r2, %r3;
	mul.wide.s32 	%rd7, %r4, 4;
	add.s64 	%rd8, %rd6, %rd7;
	ld.global.nc.f32 	%f1, [%rd8];
	add.s64 	%rd9, %rd5, %rd7;
	ld.global.nc.f32 	%f2, [%rd9];
	add.f32 	%f3, %f1, %f2;
	add.s64 	%rd10, %rd4, %rd7;
	st.global.f32 	[%rd10], %f3;
	ret;

}
	// .globl	_Z8vec4_addPfS_S_
.visible .entry _Z8vec4_addPfS_S_(
	.param .u64 .ptr .align 1 _Z8vec4_addPfS_S__param_0,
	.param .u64 .ptr .align 1 _Z8vec4_addPfS_S__param_1,
	.param .u64 .ptr .align 1 _Z8vec4_addPfS_S__param_2
)
{
	.reg .b32 	%r<6>;
	.reg .b32 	%f<13>;
	.reg .b64 	%rd<11>;

	ld.param.u64 	%rd1, [_Z8vec4_addPfS_S__param_0];
	ld.param.u64 	%rd2, [_Z8vec4_addPfS_S__param_1];
	ld.param.u64 	%rd3, [_Z8vec4_addPfS_S__param_2];
	cvta.to.global.u64 	%rd4, %rd3;
	cvta.to.global.u64 	%rd5, %rd2;
	cvta.to.global.u64 	%rd6, %rd1;
	mov.u32 	%r1, %ctaid.x;
	mov.u32 	%r2, %ntid.x;
	mov.u32 	%r3, %tid.x;
	mad.lo.s32 	%r4, %r1, %r2, %r3;
	shl.b32 	%r5, %r4, 2;
	mul.wide.s32 	%rd7, %r5, 4;
	add.s64 	%rd8, %rd6, %rd7;
	ld.global.v4.f32 	{%f1, %f2, %f3, %f4}, [%rd8];
	add.s64 	%rd9, %rd5, %rd7;
	ld.global.v4.f32 	{%f5, %f6, %f7, %f8}, [%rd9];
	add.f32 	%f9, %f1, %f5;
	add.f32 	%f10, %f2, %f6;
	add.f32 	%f11, %f3, %f7;
	add.f32 	%f12, %f4, %f8;
	add.s64 	%rd10, %rd4, %rd7;
	st.global.v4.f32 	[%rd10], {%f9, %f10, %f11, %f12};
	ret;

}


// ===== COMPILED SASS (sm_100) =====

	.target	sm_100

	.elftype	@"ET_EXEC"


//--------------------- .note.nv.tkinfo           --------------------------
	.section	.note.nv.tkinfo,"",@"SHT_NOTE"
	.sectionflags	@"SHF_NOTE_NV_TKINFO"
	.tkinfo
        /*0018*/ 	.word	0x00000002
        /*0030*/ 	.string	""
        /*0030*/ 	.string	"ptxas"
        /*0030*/ 	.string	"Cuda compilation tools, release 13.0, V13.0.88"
        /*0030*/ 	.string	"Build cuda_13.0.r13.0/compiler.36424714_0"
        /*0030*/ 	.string	"-arch sm_100 -m 64 "



//--------------------- .note.nv.cuinfo           --------------------------
	.section	.note.nv.cuinfo,"",@"SHT_NOTE"
	.sectionflags	@"SHF_NOTE_NV_CUINFO"
        /*0018*/ 	.short	0x0002
        /*001a*/ 	.short	0x0064
        /*001c*/ 	.short	0x0082
	.zero		2


//--------------------- .nv.info                  --------------------------
	.section	.nv.info,"",@"SHT_CUDA_INFO"
	.align	4


	//----- nvinfo : EIATTR_REGCOUNT
	.align		4
        /*0000*/ 	.byte	0x04, 0x2f
        /*0002*/ 	.short	(.L_1 - .L_0)
	.align		4
.L_0:
        /*0004*/ 	.word	index@(_Z3addPfS_S_)
        /*0008*/ 	.word	0x0000000c


	//----- nvinfo : EIATTR_FRAME_SIZE
	.align		4
.L_1:
        /*000c*/ 	.byte	0x04, 0x11
        /*000e*/ 	.short	(.L_3 - .L_2)
	.align		4
.L_2:
        /*0010*/ 	.word	index@(_Z3addPfS_S_)
        /*0014*/ 	.word	0x00000000


	//----- nvinfo : EIATTR_REGCOUNT
	.align		4
.L_3:
        /*0018*/ 	.byte	0x04, 0x2f
        /*001a*/ 	.short	(.L_5 - .L_4)
	.align		4
.L_4:
        /*001c*/ 	.word	index@(_Z8vec4_addPfS_S_)
        /*0020*/ 	.word	0x00000016


	//----- nvinfo : EIATTR_FRAME_SIZE
	.align		4
.L_5:
        /*0024*/ 	.byte	0x04, 0x11
        /*0026*/ 	.short	(.L_7 - .L_6)
	.align		4
.L_6:
        /*0028*/ 	.word	index@(_Z8vec4_addPfS_S_)
        /*002c*/ 	.word	0x00000000


	//----- nvinfo : EIATTR_MIN_STACK_SIZE
	.align		4
.L_7:
        /*0030*/ 	.byte	0x04, 0x12
        /*0032*/ 	.short	(.L_9 - .L_8)
	.align		4
.L_8:
        /*0034*/ 	.word	index@(_Z8vec4_addPfS_S_)
        /*0038*/ 	.word	0x00000000


	//----- nvinfo : EIATTR_MIN_STACK_SIZE
	.align		4
.L_9:
        /*003c*/ 	.byte	0x04, 0x12
        /*003e*/ 	.short	(.L_11 - .L_10)
	.align		4
.L_10:
        /*0040*/ 	.word	index@(_Z3addPfS_S_)
        /*0044*/ 	.word	0x00000000
.L_11:


//--------------------- .nv.compat                --------------------------
	.section	.nv.compat,"",@"SHT_CUDA_COMPAT_INFO"
	.align	4
        /*0000*/ 	.byte	0x02, 0x09, 0x00, 0x00, 0x02, 0x02, 0x01, 0x00, 0x02, 0x05, 0x05, 0x00, 0x03, 0x07, 0x01, 0x01
        /*0010*/ 	.byte	0x02, 0x03, 0x00, 0x00, 0x02, 0x06, 0x01, 0x00, 0x04, 0x0b, 0x08, 0x00, 0x09, 0x00, 0x00, 0x00
        /*0020*/ 	.byte	0x00, 0x00, 0x00, 0x00


//--------------------- .nv.info._Z8vec4_addPfS_S_ --------------------------
	.section	.nv.info._Z8vec4_addPfS_S_,"",@"SHT_CUDA_INFO"
	.sectionflags	@""
	.align	4


	//----- nvinfo : EIATTR_CUDA_API_VERSION
	.align		4
        /*0000*/ 	.byte	0x04, 0x37
        /*0002*/ 	.short	(.L_13 - .L_12)
.L_12:
        /*0004*/ 	.word	0x00000082


	//----- nvinfo : EIATTR_KPARAM_INFO
	.align		4
.L_13:
        /*0008*/ 	.byte	0x04, 0x17
        /*000a*/ 	.short	(.L_15 - .L_14)
.L_14:
        /*000c*/ 	.word	0x00000000
        /*0010*/ 	.short	0x0002
        /*0012*/ 	.short	0x0010
        /*0014*/ 	.byte	0x00, 0xf5, 0x21, 0x00


	//----- nvinfo : EIATTR_KPARAM_INFO
	.align		4
.L_15:
        /*0018*/ 	.byte	0x04, 0x17
        /*001a*/ 	.short	(.L_17 - .L_16)
.L_16:
        /*001c*/ 	.word	0x00000000
        /*0020*/ 	.short	0x0001
        /*0022*/ 	.short	0x0008
        /*0024*/ 	.byte	0x00, 0xf5, 0x21, 0x00


	//----- nvinfo : EIATTR_KPARAM_INFO
	.align		4
.L_17:
        /*0028*/ 	.byte	0x04, 0x17
        /*002a*/ 	.short	(.L_19 - .L_18)
.L_18:
        /*002c*/ 	.word	0x00000000
        /*0030*/ 	.short	0x0000
        /*0032*/ 	.short	0x0000
        /*0034*/ 	.byte	0x00, 0xf5, 0x21, 0x00


	//----- nvinfo : EIATTR_SPARSE_MMA_MASK
	.align		4
.L_19:
        /*0038*/ 	.byte	0x03, 0x50
        /*003a*/ 	.short	0x0000


	//----- nvinfo : EIATTR_MAXREG_COUNT
	.align		4
        /*003c*/ 	.byte	0x03, 0x1b
        /*003e*/ 	.short	0x00ff


	//----- nvinfo : EIATTR_MERCURY_ISA_VERSION
	.align		4
        /*0040*/ 	.byte	0x03, 0x5f
        /*0042*/ 	.short	0x0101


	//----- nvinfo : EIATTR_VRC_CTA_INIT_COUNT
	.align		4
        /*0044*/ 	.byte	0x02, 0x4a
	.zero		1
	.zero		1


	//----- nvinfo : EIATTR_EXIT_INSTR_OFFSETS
	.align		4
        /*0048*/ 	.byte	0x04, 0x1c
        /*004a*/ 	.short	(.L_21 - .L_20)


	//   ....[0]....
.L_20:
        /*004c*/ 	.word	0x00000140


	//----- nvinfo : EIATTR_CBANK_PARAM_SIZE
	.align		4
.L_21:
        /*0050*/ 	.byte	0x03, 0x19
        /*0052*/ 	.short	0x0018


	//----- nvinfo : EIATTR_PARAM_CBANK
	.align		4
        /*0054*/ 	.byte	0x04, 0x0a
        /*0056*/ 	.short	(.L_23 - .L_22)
	.align		4
.L_22:
        /*0058*/ 	.word	index@(.nv.constant0._Z8vec4_addPfS_S_)
        /*005c*/ 	.short	0x0380
        /*005e*/ 	.short	0x0018


	//----- nvinfo : EIATTR_SW_WAR
	.align		4
.L_23:
        /*0060*/ 	.byte	0x04, 0x36
        /*0062*/ 	.short	(.L_25 - .L_24)
.L_24:
        /*0064*/ 	.word	0x00000008
.L_25:


//--------------------- .nv.info._Z3addPfS_S_     --------------------------
	.section	.nv.info._Z3addPfS_S_,"",@"SHT_CUDA_INFO"
	.sectionflags	@""
	.align	4


	//----- nvinfo : EIATTR_CUDA_API_VERSION
	.align		4
        /*0000*/ 	.byte	0x04, 0x37
        /*0002*/ 	.short	(.L_27 - .L_26)
.L_26:
        /*0004*/ 	.word	0x00000082


	//----- nvinfo : EIATTR_KPARAM_INFO
	.align		4
.L_27:
        /*0008*/ 	.byte	0x04, 0x17
        /*000a*/ 	.short	(.L_29 - .L_28)
.L_28:
        /*000c*/ 	.word	0x00000000
        /*0010*/ 	.short	0x0002
        /*0012*/ 	.short	0x0010
        /*0014*/ 	.byte	0x00, 0xf5, 0x21, 0x00


	//----- nvinfo : EIATTR_KPARAM_INFO
	.align		4
.L_29:
        /*0018*/ 	.byte	0x04, 0x17
        /*001a*/ 	.short	(.L_31 - .L_30)
.L_30:
        /*001c*/ 	.word	0x00000000
        /*0020*/ 	.short	0x0001
        /*0022*/ 	.short	0x0008
        /*0024*/ 	.byte	0x00, 0xf5, 0x21, 0x00


	//----- nvinfo : EIATTR_KPARAM_INFO
	.align		4
.L_31:
        /*0028*/ 	.byte	0x04, 0x17
        /*002a*/ 	.short	(.L_33 - .L_32)
.L_32:
        /*002c*/ 	.word	0x00000000
        /*0030*/ 	.short	0x0000
        /*0032*/ 	.short	0x0000
        /*0034*/ 	.byte	0x00, 0xf5, 0x21, 0x00


	//----- nvinfo : EIATTR_SPARSE_MMA_MASK
	.align		4
.L_33:
        /*0038*/ 	.byte	0x03, 0x50
        /*003a*/ 	.short	0x0000


	//----- nvinfo : EIATTR_MAXREG_COUNT
	.align		4
        /*003c*/ 	.byte	0x03, 0x1b
        /*003e*/ 	.short	0x00ff


	//----- nvinfo : EIATTR_MERCURY_ISA_VERSION
	.align		4
        /*0040*/ 	.byte	0x03, 0x5f
        /*0042*/ 	.short	0x0101


	//----- nvinfo : EIATTR_VRC_CTA_INIT_COUNT
	.align		4
        /*0044*/ 	.byte	0x02, 0x4a
	.zero		1
	.zero		1


	//----- nvinfo : EIATTR_EXIT_INSTR_OFFSETS
	.align		4
        /*0048*/ 	.byte	0x04, 0x1c
        /*004a*/ 	.short	(.L_35 - .L_34)


	//   ....[0]....
.L_34:
        /*004c*/ 	.word	0x00000100


	//----- nvinfo : EIATTR_CBANK_PARAM_SIZE
	.align		4
.L_35:
        /*0050*/ 	.byte	0x03, 0x19
        /*0052*/ 	.short	0x0018


	//----- nvinfo : EIATTR_PARAM_CBANK
	.align		4
        /*0054*/ 	.byte	0x04, 0x0a
        /*0056*/ 	.short	(.L_37 - .L_36)
	.align		4
.L_36:
        /*0058*/ 	.word	index@(.nv.constant0._Z3addPfS_S_)
        /*005c*/ 	.short	0x0380
        /*005e*/ 	.short	0x0018


	//----- nvinfo : EIATTR_SW_WAR
	.align		4
.L_37:
        /*0060*/ 	.byte	0x04, 0x36
        /*0062*/ 	.short	(.L_39 - .L_38)
.L_38:
        /*0064*/ 	.word	0x00000008
.L_39:


//--------------------- .nv.callgraph             --------------------------
	.section	.nv.callgraph,"",@"SHT_CUDA_CALLGRAPH"
	.align	4
	.sectionentsize	8
	.align		4
        /*0000*/ 	.word	0x00000000
	.align		4
        /*0004*/ 	.word	0xffffffff
	.align		4
        /*0008*/ 	.word	0x00000000
	.align		4
        /*000c*/ 	.word	0xfffffffe
	.align		4
        /*0010*/ 	.word	0x00000000
	.align		4
        /*0014*/ 	.word	0xfffffffd
	.align		4
        /*0018*/ 	.word	0x00000000
	.align		4
        /*001c*/ 	.word	0xfffffffc


//--------------------- .text._Z8vec4_addPfS_S_   --------------------------
	.section	.text._Z8vec4_addPfS_S_,"ax",@progbits
	.align	128
        .global         _Z8vec4_addPfS_S_
        .type           _Z8vec4_addPfS_S_,@function
        .size           _Z8vec4_addPfS_S_,(.L_x_2 - _Z8vec4_addPfS_S_)
        .other          _Z8vec4_addPfS_S_,@"STO_CUDA_ENTRY STV_DEFAULT"
_Z8vec4_addPfS_S_:
.text._Z8vec4_addPfS_S_:
[----:B------:R-:W-:Y:S01]  /*0000*/  LDC R1, c[0x0][0x37c] ;  /* 0x0000df00ff017b82 */ /* 0x000fe20000000800 */
[----:B------:R-:W0:Y:S07]  /*0010*/  S2R R7, SR_TID.X ;  /* 0x0000000000077919 */ /* 0x000e2e0000002100 */
[----:B------:R-:W0:Y:S01]  /*0020*/  S2UR UR6, SR_CTAID.X ;  /* 0x00000000000679c3 */ /* 0x000e220000002500 */
[----:B------:R-:W1:Y:S07]  /*0030*/  LDCU.64 UR4, c[0x0][0x358] ;  /* 0x00006b00ff0477ac */ /* 0x000e6e0008000a00 */
[----:B------:R-:W0:Y:S08]  /*0040*/  LDC R0, c[0x0][0x360] ;  /* 0x0000d800ff007b82 */ /* 0x000e300000000800 */
[----:B------:R-:W2:Y:S08]  /*0050*/  LDC.64 R2, c[0x0][0x380] ;  /* 0x0000e000ff027b82 */ /* 0x000eb00000000a00 */
[----:B------:R-:W3:Y:S01]  /*0060*/  LDC.64 R4, c[0x0][0x388] ;  /* 0x0000e200ff047b82 */ /* 0x000ee20000000a00 */
[----:B0-----:R-:W-:-:S07]  /*0070*/  IMAD R0, R0, UR6, R7 ;  /* 0x0000000600007c24 */ /* 0x001fce000f8e0207 */
[----:B------:R-:W0:Y:S01]  /*0080*/  LDC.64 R6, c[0x0][0x390] ;  /* 0x0000e400ff067b82 */ /* 0x000e220000000a00 */
[----:B------:R-:W-:-:S05]  /*0090*/  SHF.L.U32 R9, R0, 0x2, RZ ;  /* 0x0000000200097819 */ /* 0x000fca00000006ff */
[----:B--2---:R-:W-:-:S05]  /*00a0*/  IMAD.WIDE R2, R9, 0x4, R2 ;  /* 0x0000000409027825 */ /* 0x004fca00078e0202 */
[----:B-1----:R-:W2:Y:S01]  /*00b0*/  LDG.E.128 R12, desc[UR4][R2.64] ;  /* 0x00000004020c7981 */ /* 0x002ea2000c1e1d00 */
[----:B---3--:R-:W-:-:S05]  /*00c0*/  IMAD.WIDE R4, R9, 0x4, R4 ;  /* 0x0000000409047825 */ /* 0x008fca00078e0204 */
[----:B------:R-:W2:Y:S01]  /*00d0*/  LDG.E.128 R16, desc[UR4][R4.64] ;  /* 0x0000000404107981 */ /* 0x000ea2000c1e1d00 */
[----:B0-----:R-:W-:-:S04]  /*00e0*/  IMAD.WIDE R6, R9, 0x4, R6 ;  /* 0x0000000409067825 */ /* 0x001fc800078e0206 */
[----:B--2---:R-:W-:Y:S01]  /*00f0*/  FADD R12, R12, R16 ;  /* 0x000000100c0c7221 */ /* 0x004fe20000000000 */
[----:B------:R-:W-:Y:S01]  /*0100*/  FADD R13, R13, R17 ;  /* 0x000000110d0d7221 */ /* 0x000fe20000000000 */
[----:B------:R-:W-:Y:S01]  /*0110*/  FADD R14, R14, R18 ;  /* 0x000000120e0e7221 */ /* 0x000fe20000000000 */
[----:B------:R-:W-:-:S05]  /*0120*/  FADD R15, R15, R19 ;  /* 0x000000130f0f7221 */ /* 0x000fca0000000000 */
[----:B------:R-:W-:Y:S01]  /*0130*/  STG.E.128 desc[UR4][R6.64], R12 ;  /* 0x0000000c06007986 */ /* 0x000fe2000c101d04 */
[----:B------:R-:W-:Y:S05]  /*0140*/  EXIT ;  /* 0x000000000000794d */ /* 0x000fea0003800000 */
.L_x_0:
[----:B------:R-:W-:-:S00]  /*0150*/  BRA `(.L_x_0) ;  /* 0xfffffffc00fc7947 */ /* 0x000fc0000383ffff */
[----:B------:R-:W-:-:S00]  /*0160*/  NOP ;  /* 0x0000000000007918 */ /* 0x000fc00000000000 */
        /* <DEDUP_REMOVED lines=9> */
.L_x_2:


//--------------------- .text._Z3addPfS_S_        --------------------------
	.section	.text._Z3addPfS_S_,"ax",@progbits
	.align	128
        .global         _Z3addPfS_S_
        .type           _Z3addPfS_S_,@function
        .size           _Z3addPfS_S_,(.L_x_3 - _Z3addPfS_S_)
        .other          _Z3addPfS_S_,@"STO_CUDA_ENTRY STV_DEFAULT"
_Z3addPfS_S_:
.text._Z3addPfS_S_:
        /* <DEDUP_REMOVED lines=9> */
[----:B--2---:R-:W-:-:S06]  /*0090*/  IMAD.WIDE R2, R9, 0x4, R2 ;  /* 0x0000000409027825 */ /* 0x004fcc00078e0202 */
[----:B-1----:R-:W2:Y:S01]  /*00a0*/  LDG.E.CONSTANT R2, desc[UR4][R2.64] ;  /* 0x0000000402027981 */ /* 0x002ea2000c1e9900 */
[----:B---3--:R-:W-:-:S06]  /*00b0*/  IMAD.WIDE R4, R9, 0x4, R4 ;  /* 0x0000000409047825 */ /* 0x008fcc00078e0204 */
[----:B------:R-:W2:Y:S01]  /*00c0*/  LDG.E.CONSTANT R5, desc[UR4][R4.64] ;  /* 0x0000000404057981 */ /* 0x000ea2000c1e9900 */
[----:B0-----:R-:W-:-:S04]  /*00d0*/  IMAD.WIDE R6, R9, 0x4, R6 ;  /* 0x0000000409067825 */ /* 0x001fc800078e0206 */
[----:B--2---:R-:W-:-:S05]  /*00e0*/  FADD R9, R2, R5 ;  /* 0x0000000502097221 */ /* 0x004fca0000000000 */
[----:B------:R-:W-:Y:S01]  /*00f0*/  STG.E desc[UR4][R6.64], R9 ;  /* 0x0000000906007986 */ /* 0x000fe2000c101904 */
[----:B------:R-:W-:Y:S05]  /*0100*/  EXIT ;  /* 0x000000000000794d */ /* 0x000fea0003800000 */
.L_x_1:
        /* <DEDUP_REMOVED lines=15> */
.L_x_3:


//--------------------- .nv.shared.reserved.0     --------------------------
	.section	.nv.shared.reserved.0,"aw",@nobits
	.weak		__nv_reservedSMEM_offset_0_alias
	.size		__nv_reservedSMEM_offset_0_alias, 0, 64
	.other		__nv_reservedSMEM_offset_0_alias,@"STO_CUDA_RESERVED_SHARED STV_DEFAULT"
__nv_reservedSMEM_offset_0_alias:
	.zero		0
	.zero		64


//--------------------- .nv.constant0._Z8vec4_addPfS_S_ --------------------------
	.section	.nv.constant0._Z8vec4_addPfS_S_,"a",@progbits
	.sectionflags	@""
	.align	4
.nv.constant0._Z8vec4_addPfS_S_:
	.zero		920


//--------------------- .nv.constant0._Z3addPfS_S_ --------------------------
	.section	.nv.constant0._Z3addPfS_S_,"a",@progbits
	.sectionflags	@""
	.align	4
.nv.constant0._Z3addPfS_S_:
	.zero		920


//--------------------- SYMBOLS --------------------------

	.type		.nv.reservedSmem.offset0,@object
	.size		.nv.reservedSmem.offset0,0x4
